	.headerflags	@"EF_CUDA_TEXMODE_UNIFIED EF_CUDA_64BIT_ADDRESS EF_CUDA_ACCELERATORS EF_CUDA_SM90 EF_CUDA_VIRTUAL_SM(EF_CUDA_SM90)"
	.elftype	@"ET_EXEC"


//--------------------- .nv.info                  --------------------------
	.section	.nv.info,"",@"SHT_CUDA_INFO"
	.align	4


	//----- nvinfo : EIATTR_REGCOUNT
	.align		4
        /*0000*/ 	.byte	0x04, 0x2f
        /*0002*/ 	.short	(.L_1 - .L_0)
	.align		4
.L_0:
        /*0004*/ 	.word	index@(triton_poi_fused_relu_1)
        /*0008*/ 	.word	0x00000012


	//----- nvinfo : EIATTR_MIN_STACK_SIZE
	.align		4
.L_1:
        /*000c*/ 	.byte	0x04, 0x12
        /*000e*/ 	.short	(.L_3 - .L_2)
	.align		4
.L_2:
        /*0010*/ 	.word	index@(triton_poi_fused_relu_1)
        /*0014*/ 	.word	0x00000000


	//----- nvinfo : EIATTR_FRAME_SIZE
	.align		4
.L_3:
        /*0018*/ 	.byte	0x04, 0x11
        /*001a*/ 	.short	(.L_5 - .L_4)
	.align		4
.L_4:
        /*001c*/ 	.word	index@(triton_poi_fused_relu_1)
        /*0020*/ 	.word	0x00000000


	//----- nvinfo : EIATTR_MIN_STACK_SIZE
	.align		4
.L_5:
        /*0024*/ 	.byte	0x04, 0x12
        /*0026*/ 	.short	(.L_7 - .L_6)
	.align		4
.L_6:
        /*0028*/ 	.word	index@(triton_poi_fused_relu_1)
        /*002c*/ 	.word	0x00000000
.L_7:


//--------------------- .nv.info.triton_poi_fused_relu_1 --------------------------
	.section	.nv.info.triton_poi_fused_relu_1,"",@"SHT_CUDA_INFO"
	.sectionflags	@""
	.align	4


	//----- nvinfo : EIATTR_CUDA_API_VERSION
	.align		4
        /*0000*/ 	.byte	0x04, 0x37
        /*0002*/ 	.short	(.L_9 - .L_8)
.L_8:
        /*0004*/ 	.word	0x0000007c


	//----- nvinfo : EIATTR_KPARAM_INFO
	.align		4
.L_9:
        /*0008*/ 	.byte	0x04, 0x17
        /*000a*/ 	.short	(.L_11 - .L_10)
.L_10:
        /*000c*/ 	.word	0x00000000
        /*0010*/ 	.short	0x0002
        /*0012*/ 	.short	0x0010
        /*0014*/ 	.byte	0x00, 0xf0, 0x11, 0x00


	//----- nvinfo : EIATTR_KPARAM_INFO
	.align		4
.L_11:
        /*0018*/ 	.byte	0x04, 0x17
        /*001a*/ 	.short	(.L_13 - .L_12)
.L_12:
        /*001c*/ 	.word	0x00000000
        /*0020*/ 	.short	0x0001
        /*0022*/ 	.short	0x0008
        /*0024*/ 	.byte	0x00, 0xf4, 0x21, 0x00


	//----- nvinfo : EIATTR_KPARAM_INFO
	.align		4
.L_13:
        /*0028*/ 	.byte	0x04, 0x17
        /*002a*/ 	.short	(.L_15 - .L_14)
.L_14:
        /*002c*/ 	.word	0x00000000
        /*0030*/ 	.short	0x0000
        /*0032*/ 	.short	0x0000
        /*0034*/ 	.byte	0x00, 0xf4, 0x21, 0x00


	//----- nvinfo : EIATTR_SPARSE_MMA_MASK
	.align		4
.L_15:
        /*0038*/ 	.byte	0x03, 0x50
        /*003a*/ 	.short	0x0000


	//----- nvinfo : EIATTR_MAXREG_COUNT
	.align		4
        /*003c*/ 	.byte	0x03, 0x1b
        /*003e*/ 	.short	0x00ff


	//----- nvinfo : EIATTR_EXIT_INSTR_OFFSETS
	.align		4
        /*0040*/ 	.byte	0x04, 0x1c
        /*0042*/ 	.short	(.L_17 - .L_16)


	//   ....[0]....
.L_16:
        /*0044*/ 	.word	0x000001f0


	//----- nvinfo : EIATTR_REQNTID
	.align		4
.L_17:
        /*0048*/ 	.byte	0x04, 0x10
        /*004a*/ 	.short	(.L_19 - .L_18)
.L_18:
        /*004c*/ 	.word	0x00000080
        /*0050*/ 	.word	0x00000001
        /*0054*/ 	.word	0x00000001


	//----- nvinfo : EIATTR_CBANK_PARAM_SIZE
	.align		4
.L_19:
        /*0058*/ 	.byte	0x03, 0x19
        /*005a*/ 	.short	0x0014


	//----- nvinfo : EIATTR_PARAM_CBANK
	.align		4
        /*005c*/ 	.byte	0x04, 0x0a
        /*005e*/ 	.short	(.L_21 - .L_20)
	.align		4
.L_20:
        /*0060*/ 	.word	index@(.nv.constant0.triton_poi_fused_relu_1)
        /*0064*/ 	.short	0x0210
        /*0066*/ 	.short	0x0014


	//----- nvinfo : EIATTR_SW_WAR
	.align		4
.L_21:
        /*0068*/ 	.byte	0x04, 0x36
        /*006a*/ 	.short	(.L_23 - .L_22)
.L_22:
        /*006c*/ 	.word	0x00000008
.L_23:


//--------------------- .nv.callgraph             --------------------------
	.section	.nv.callgraph,"",@"SHT_CUDA_CALLGRAPH"
	.align	4
	.sectionentsize	8
	.align		4
        /*0000*/ 	.word	0x00000000
	.align		4
        /*0004*/ 	.word	0xffffffff
	.align		4
        /*0008*/ 	.word	0x00000000
	.align		4
        /*000c*/ 	.word	0xfffffffe
	.align		4
        /*0010*/ 	.word	0x00000000
	.align		4
        /*0014*/ 	.word	0xfffffffd
	.align		4
        /*0018*/ 	.word	0x00000000
	.align		4
        /*001c*/ 	.word	0xfffffffc


//--------------------- .text.triton_poi_fused_relu_1 --------------------------
	.section	.text.triton_poi_fused_relu_1,"ax",@progbits
	.align	128
        .global         triton_poi_fused_relu_1
        .type           triton_poi_fused_relu_1,@function
        .size           triton_poi_fused_relu_1,(.L_x_1 - triton_poi_fused_relu_1)
        .other          triton_poi_fused_relu_1,@"STO_CUDA_ENTRY STV_DEFAULT"
triton_poi_fused_relu_1:
.text.triton_poi_fused_relu_1:
[----:B------:R-:W-:Y:S01]  /*0000*/  LDC R1, c[0x0][0x28] ;  /* 0x00000a00ff017b82 */ /* 0x000fe20000000800 */
[----:B------:R-:W1:Y:S07]  /*0010*/  S2R R0, SR_TID.X ;  /* 0x0000000000007919 */ /* 0x000e6e0000002100 */
[----:B------:R-:W2:Y:S01]  /*0020*/  LDC.64 R2, c[0x0][0x210] ;  /* 0x00008400ff027b82 */ /* 0x000ea20000000a00 */
[----:B------:R-:W-:Y:S01]  /*0030*/  ULDC.64 UR4, c[0x0][0x208] ;  /* 0x0000820000047ab9 */ /* 0x000fe20000000a00 */
[----:B------:R-:W3:Y:S06]  /*0040*/  S2R R7, SR_CTAID.X ;  /* 0x0000000000077919 */ /* 0x000eec0000002500 */
[----:B------:R-:W4:Y:S01]  /*0050*/  LDC.64 R4, c[0x0][0x218] ;  /* 0x00008600ff047b82 */ /* 0x000f220000000a00 */
[----:B-1----:R-:W-:-:S05]  /*0060*/  IMAD.SHL.U32 R0, R0, 0x4, RZ ;  /* 0x0000000400007824 */ /* 0x002fca00078e00ff */
[----:B------:R-:W-:-:S05]  /*0070*/  LOP3.LUT R0, R0, 0x1fc, RZ, 0xc0, !PT ;  /* 0x000001fc00007812 */ /* 0x000fca00078ec0ff */
[----:B---3--:R-:W-:-:S04]  /*0080*/  IMAD R7, R7, 0x400, R0 ;  /* 0x0000040007077824 */ /* 0x008fc800078e0200 */
[----:B--2---:R-:W-:-:S05]  /*0090*/  IMAD.WIDE R2, R7, 0x4, R2 ;  /* 0x0000000407027825 */ /* 0x004fca00078e0202 */
[----:B------:R-:W2:Y:S04]  /*00a0*/  LDG.E.128 R8, desc[UR4][R2.64] ;  /* 0x0000000402087981 */ /* 0x000ea8000c1e1d00 */
[----:B------:R-:W3:Y:S01]  /*00b0*/  LDG.E.128 R12, desc[UR4][R2.64+0x800] ;  /* 0x00080004020c7981 */ /* 0x000ee2000c1e1d00 */
[----:B----4-:R-:W-:Y:S01]  /*00c0*/  IMAD.WIDE R4, R7, 0x4, R4 ;  /* 0x0000000407047825 */ /* 0x010fe200078e0204 */
[C---:B--2---:R-:W-:Y:S02]  /*00d0*/  FSETP.GEU.AND P6, PT, R8.reuse, RZ, PT ;  /* 0x000000ff0800720b */ /* 0x044fe40003fce000 */
[----:B------:R-:W-:Y:S02]  /*00e0*/  FSETP.GEU.AND P5, PT, R9, RZ, PT ;  /* 0x000000ff0900720b */ /* 0x000fe40003fae000 */
[----:B------:R-:W-:-:S02]  /*00f0*/  FSEL R8, R8, RZ, P6 ;  /* 0x000000ff08087208 */ /* 0x000fc40003000000 */
[----:B------:R-:W-:Y:S02]  /*0100*/  FSETP.GEU.AND P4, PT, R10, RZ, PT ;  /* 0x000000ff0a00720b */ /* 0x000fe40003f8e000 */
[----:B------:R-:W-:Y:S02]  /*0110*/  FSETP.GEU.AND P3, PT, R11, RZ, PT ;  /* 0x000000ff0b00720b */ /* 0x000fe40003f6e000 */
[----:B---3--:R-:W-:Y:S02]  /*0120*/  FSETP.GEU.AND P2, PT, R12, RZ, PT ;  /* 0x000000ff0c00720b */ /* 0x008fe40003f4e000 */
[----:B------:R-:W-:Y:S02]  /*0130*/  FSETP.GEU.AND P1, PT, R13, RZ, PT ;  /* 0x000000ff0d00720b */ /* 0x000fe40003f2e000 */
[----:B------:R-:W-:Y:S02]  /*0140*/  FSETP.GEU.AND P0, PT, R14, RZ, PT ;  /* 0x000000ff0e00720b */ /* 0x000fe40003f0e000 */
[----:B------:R-:W-:-:S02]  /*0150*/  FSETP.GEU.AND P6, PT, R15, RZ, PT ;  /* 0x000000ff0f00720b */ /* 0x000fc40003fce000 */
[----:B------:R-:W-:Y:S02]  /*0160*/  FSEL R9, R9, RZ, P5 ;  /* 0x000000ff09097208 */ /* 0x000fe40002800000 */
[----:B------:R-:W-:Y:S02]  /*0170*/  FSEL R10, R10, RZ, P4 ;  /* 0x000000ff0a0a7208 */ /* 0x000fe40002000000 */
[----:B------:R-:W-:Y:S02]  /*0180*/  FSEL R11, R11, RZ, P3 ;  /* 0x000000ff0b0b7208 */ /* 0x000fe40001800000 */
[----:B------:R-:W-:Y:S02]  /*0190*/  FSEL R12, R12, RZ, P2 ;  /* 0x000000ff0c0c7208 */ /* 0x000fe40001000000 */
[----:B------:R-:W-:Y:S01]  /*01a0*/  FSEL R13, R13, RZ, P1 ;  /* 0x000000ff0d0d7208 */ /* 0x000fe20000800000 */
[----:B------:R-:W-:Y:S01]  /*01b0*/  STG.E.128 desc[UR4][R4.64], R8 ;  /* 0x0000000804007986 */ /* 0x000fe2000c101d04 */
[----:B------:R-:W-:-:S02]  /*01c0*/  FSEL R14, R14, RZ, P0 ;  /* 0x000000ff0e0e7208 */ /* 0x000fc40000000000 */
[----:B------:R-:W-:-:S05]  /*01d0*/  FSEL R15, R15, RZ, P6 ;  /* 0x000000ff0f0f7208 */ /* 0x000fca0003000000 */
[----:B------:R-:W-:Y:S01]  /*01e0*/  STG.E.128 desc[UR4][R4.64+0x800], R12 ;  /* 0x0008000c04007986 */ /* 0x000fe2000c101d04 */
[----:B------:R-:W-:Y:S05]  /*01f0*/  EXIT ;  /* 0x000000000000794d */ /* 0x000fea0003800000 */
.L_x_0:
[----:B------:R-:W-:-:S00]  /*0200*/  BRA `(.L_x_0) ;  /* 0xfffffffc00fc7947 */ /* 0x000fc0000383ffff */
[----:B------:R-:W-:-:S00]  /*0210*/  NOP ;  /* 0x0000000000007918 */ /* 0x000fc00000000000 */
        /* <DEDUP_REMOVED lines=14> */
.L_x_1:


//--------------------- .nv.constant0.triton_poi_fused_relu_1 --------------------------
	.section	.nv.constant0.triton_poi_fused_relu_1,"a",@progbits
	.sectionflags	@""
	.align	4
.nv.constant0.triton_poi_fused_relu_1:
	.zero		548
